//
// Generated by NVIDIA NVVM Compiler
//
// Compiler Build ID: CL-36424714
// Cuda compilation tools, release 13.0, V13.0.88
// Based on NVVM 20.0.0
//

.version 9.0
.target sm_100
.address_size 64

	// .globl	_Z6kernelm
.extern .func  (.param .b32 func_retval0) vprintf
(
	.param .b64 vprintf_param_0,
	.param .b64 vprintf_param_1
)
;
.global .align 1 .b8 $str[24] = {72, 101, 108, 108, 111, 32, 102, 114, 111, 109, 32, 116, 104, 114, 101, 97, 100, 32, 37, 108, 117, 33, 10};

.visible .entry _Z6kernelm(
	.param .u64 _Z6kernelm_param_0
)
{
	.local .align 8 .b8 	__local_depot0[8];
	.reg .b64 	%SP;
	.reg .b64 	%SPL;
	.reg .pred 	%p<2>;
	.reg .b32 	%r<7>;
	.reg .b64 	%rd<7>;

	mov.u64 	%SPL, __local_depot0;
	cvta.local.u64 	%SP, %SPL;
	ld.param.u64 	%rd2, [_Z6kernelm_param_0];
	mov.u32 	%r1, %tid.x;
	mov.u32 	%r2, %ctaid.x;
	mov.u32 	%r3, %ntid.x;
	mad.lo.s32 	%r4, %r2, %r3, %r1;
	cvt.u64.u32 	%rd1, %r4;
	setp.le.u64 	%p1, %rd2, %rd1;
	@%p1 bra 	$L__BB0_2;
	add.u64 	%rd3, %SP, 0;
	add.u64 	%rd4, %SPL, 0;
	st.local.u64 	[%rd4], %rd1;
	mov.u64 	%rd5, $str;
	cvta.global.u64 	%rd6, %rd5;
	{ // callseq 0, 0
	.param .b64 param0;
	st.param.b64 	[param0], %rd6;
	.param .b64 param1;
	st.param.b64 	[param1], %rd3;
	.param .b32 retval0;
	call.uni (retval0), 
	vprintf, 
	(
	param0, 
	param1
	);
	ld.param.b32 	%r5, [retval0];
	} // callseq 0
$L__BB0_2:
	ret;

}


// ===== COMPILED SASS (sm_100) =====

	.target	sm_100

	.elftype	@"ET_EXEC"


//--------------------- .note.nv.tkinfo           --------------------------
	.section	.note.nv.tkinfo,"",@"SHT_NOTE"
	.sectionflags	@"SHF_NOTE_NV_TKINFO"
	.tkinfo
        /*0018*/ 	.word	0x00000002
        /*0030*/ 	.string	""
        /*0030*/ 	.string	"ptxas"
        /*0030*/ 	.string	"Cuda compilation tools, release 13.0, V13.0.88"
        /*0030*/ 	.string	"Build cuda_13.0.r13.0/compiler.36424714_0"
        /*0030*/ 	.string	"-arch sm_100 -m 64 "



//--------------------- .note.nv.cuinfo           --------------------------
	.section	.note.nv.cuinfo,"",@"SHT_NOTE"
	.sectionflags	@"SHF_NOTE_NV_CUINFO"
        /*0018*/ 	.short	0x0002
        /*001a*/ 	.short	0x0064
        /*001c*/ 	.short	0x0082
	.zero		2


//--------------------- .nv.info                  --------------------------
	.section	.nv.info,"",@"SHT_CUDA_INFO"
	.align	4


	//----- nvinfo : EIATTR_REGCOUNT
	.align		4
        /*0000*/ 	.byte	0x04, 0x2f
        /*0002*/ 	.short	(.L_2 - .L_1)
	.align		4
.L_1:
        /*0004*/ 	.word	index@(_Z6kernelm)
        /*0008*/ 	.word	0x00000018


	//----- nvinfo : EIATTR_FRAME_SIZE
	.align		4
.L_2:
        /*000c*/ 	.byte	0x04, 0x11
        /*000e*/ 	.short	(.L_4 - .L_3)
	.align		4
.L_3:
        /*0010*/ 	.word	index@(_Z6kernelm)
        /*0014*/ 	.word	0x00000008


	//----- nvinfo : EIATTR_MIN_STACK_SIZE
	.align		4
.L_4:
        /*0018*/ 	.byte	0x04, 0x12
        /*001a*/ 	.short	(.L_6 - .L_5)
	.align		4
.L_5:
        /*001c*/ 	.word	index@(_Z6kernelm)
        /*0020*/ 	.word	0x00000008
.L_6:


//--------------------- .nv.compat                --------------------------
	.section	.nv.compat,"",@"SHT_CUDA_COMPAT_INFO"
	.align	4
        /*0000*/ 	.byte	0x02, 0x09, 0x00, 0x00, 0x02, 0x02, 0x01, 0x00, 0x02, 0x05, 0x05, 0x00, 0x03, 0x07, 0x01, 0x01
        /*0010*/ 	.byte	0x02, 0x03, 0x00, 0x00, 0x02, 0x06, 0x01, 0x00, 0x04, 0x0b, 0x08, 0x00, 0x09, 0x00, 0x00, 0x00
        /*0020*/ 	.byte	0x00, 0x00, 0x00, 0x00


//--------------------- .nv.info._Z6kernelm       --------------------------
	.section	.nv.info._Z6kernelm,"",@"SHT_CUDA_INFO"
	.sectionflags	@""
	.align	4


	//----- nvinfo : EIATTR_CUDA_API_VERSION
	.align		4
        /*0000*/ 	.byte	0x04, 0x37
        /*0002*/ 	.short	(.L_8 - .L_7)
.L_7:
        /*0004*/ 	.word	0x00000082


	//----- nvinfo : EIATTR_KPARAM_INFO
	.align		4
.L_8:
        /*0008*/ 	.byte	0x04, 0x17
        /*000a*/ 	.short	(.L_10 - .L_9)
.L_9:
        /*000c*/ 	.word	0x00000000
        /*0010*/ 	.short	0x0000
        /*0012*/ 	.short	0x0000
        /*0014*/ 	.byte	0x00, 0xf0, 0x21, 0x00


	//----- nvinfo : EIATTR_SPARSE_MMA_MASK
	.align		4
.L_10:
        /*0018*/ 	.byte	0x03, 0x50
        /*001a*/ 	.short	0x0000


	//----- nvinfo : EIATTR_MAXREG_COUNT
	.align		4
        /*001c*/ 	.byte	0x03, 0x1b
        /*001e*/ 	.short	0x00ff


	//----- nvinfo : EIATTR_EXTERNS
	.align		4
        /*0020*/ 	.byte	0x04, 0x0f
        /*0022*/ 	.short	(.L_12 - .L_11)


	//   ....[0]....
	.align		4
.L_11:
        /*0024*/ 	.word	index@(vprintf)


	//----- nvinfo : EIATTR_MERCURY_ISA_VERSION
	.align		4
.L_12:
        /*0028*/ 	.byte	0x03, 0x5f
        /*002a*/ 	.short	0x0101


	//----- nvinfo : EIATTR_VRC_CTA_INIT_COUNT
	.align		4
        /*002c*/ 	.byte	0x02, 0x4a
	.zero		1
	.zero		1


	//----- nvinfo : EIATTR_SYSCALL_OFFSETS
	.align		4
        /*0030*/ 	.byte	0x04, 0x46
        /*0032*/ 	.short	(.L_14 - .L_13)


	//   ....[0]....
.L_13:
        /*0034*/ 	.word	0x00000160


	//----- nvinfo : EIATTR_EXIT_INSTR_OFFSETS
	.align		4
.L_14:
        /*0038*/ 	.byte	0x04, 0x1c
        /*003a*/ 	.short	(.L_16 - .L_15)


	//   ....[0]....
.L_15:
        /*003c*/ 	.word	0x000000d0


	//   ....[1]....
        /*0040*/ 	.word	0x00000170


	//----- nvinfo : EIATTR_CRS_STACK_SIZE
	.align		4
.L_16:
        /*0044*/ 	.byte	0x04, 0x1e
        /*0046*/ 	.short	(.L_18 - .L_17)
.L_17:
        /*0048*/ 	.word	0x00000000


	//----- nvinfo : EIATTR_CBANK_PARAM_SIZE
	.align		4
.L_18:
        /*004c*/ 	.byte	0x03, 0x19
        /*004e*/ 	.short	0x0008


	//----- nvinfo : EIATTR_PARAM_CBANK
	.align		4
        /*0050*/ 	.byte	0x04, 0x0a
        /*0052*/ 	.short	(.L_20 - .L_19)
	.align		4
.L_19:
        /*0054*/ 	.word	index@(.nv.constant0._Z6kernelm)
        /*0058*/ 	.short	0x0380
        /*005a*/ 	.short	0x0008


	//----- nvinfo : EIATTR_SW_WAR
	.align		4
.L_20:
        /*005c*/ 	.byte	0x04, 0x36
        /*005e*/ 	.short	(.L_22 - .L_21)
.L_21:
        /*0060*/ 	.word	0x00000008
.L_22:


//--------------------- .nv.callgraph             --------------------------
	.section	.nv.callgraph,"",@"SHT_CUDA_CALLGRAPH"
	.align	4
	.sectionentsize	8
	.align		4
        /*0000*/ 	.word	0x00000000
	.align		4
        /*0004*/ 	.word	0xffffffff
	.align		4
        /*0008*/ 	.word	index@(_Z6kernelm)
	.align		4
        /*000c*/ 	.word	index@(vprintf)
	.align		4
        /*0010*/ 	.word	0x00000000
	.align		4
        /*0014*/ 	.word	0xfffffffe
	.align		4
        /*0018*/ 	.word	0x00000000
	.align		4
        /*001c*/ 	.word	0xfffffffd
	.align		4
        /*0020*/ 	.word	0x00000000
	.align		4
        /*0024*/ 	.word	0xfffffffc


//--------------------- .nv.constant4             --------------------------
	.section	.nv.constant4,"a",@progbits
	.align	8
	.align		8
.nv.constant4:
        /*0000*/ 	.dword	vprintf
	.align		8
        /*0008*/ 	.dword	$str


//--------------------- .text._Z6kernelm          --------------------------
	.section	.text._Z6kernelm,"ax",@progbits
	.align	128
        .global         _Z6kernelm
        .type           _Z6kernelm,@function
        .size           _Z6kernelm,(.L_x_2 - _Z6kernelm)
        .other          _Z6kernelm,@"STO_CUDA_ENTRY STV_DEFAULT"
_Z6kernelm:
.text._Z6kernelm:
[----:B------:R-:W0:Y:S01]  /*0000*/  LDC R1, c[0x0][0x37c] ;  /* 0x0000df00ff017b82 */ /* 0x000e220000000800 */
[----:B------:R-:W1:Y:S01]  /*0010*/  S2R R2, SR_TID.X ;  /* 0x0000000000027919 */ /* 0x000e620000002100 */
[----:B------:R-:W2:Y:S06]  /*0020*/  LDCU UR5, c[0x0][0x2fc] ;  /* 0x00005f80ff0577ac */ /* 0x000eac0008000800 */
[----:B------:R-:W1:Y:S01]  /*0030*/  S2UR UR6, SR_CTAID.X ;  /* 0x00000000000679c3 */ /* 0x000e620000002500 */
[----:B0-----:R-:W-:Y:S01]  /*0040*/  VIADD R1, R1, 0xfffffff8 ;  /* 0xfffffff801017836 */ /* 0x001fe20000000000 */
[----:B------:R-:W0:Y:S01]  /*0050*/  LDCU.64 UR8, c[0x0][0x380] ;  /* 0x00007000ff0877ac */ /* 0x000e220008000a00 */
[----:B------:R-:W3:Y:S05]  /*0060*/  LDCU UR4, c[0x0][0x2f8] ;  /* 0x00005f00ff0477ac */ /* 0x000eea0008000800 */
[----:B------:R-:W1:Y:S01]  /*0070*/  LDC R3, c[0x0][0x360] ;  /* 0x0000d800ff037b82 */ /* 0x000e620000000800 */
[----:B---3--:R-:W-:-:S05]  /*0080*/  IADD3 R6, P1, PT, R1, UR4, RZ ;  /* 0x0000000401067c10 */ /* 0x008fca000ff3e0ff */
[----:B--2---:R-:W-:Y:S02]  /*0090*/  IMAD.X R7, RZ, RZ, UR5, P1 ;  /* 0x00000005ff077e24 */ /* 0x004fe400088e06ff */
[----:B-1----:R-:W-:-:S05]  /*00a0*/  IMAD R2, R3, UR6, R2 ;  /* 0x0000000603027c24 */ /* 0x002fca000f8e0202 */
[----:B0-----:R-:W-:-:S04]  /*00b0*/  ISETP.GE.U32.AND P0, PT, R2, UR8, PT ;  /* 0x0000000802007c0c */ /* 0x001fc8000bf06070 */
[----:B------:R-:W-:-:S13]  /*00c0*/  ISETP.GE.U32.AND.EX P0, PT, RZ, UR9, PT, P0 ;  /* 0x00000009ff007c0c */ /* 0x000fda000bf06100 */
[----:B------:R-:W-:Y:S05]  /*00d0*/  @P0 EXIT ;  /* 0x000000000000094d */ /* 0x000fea0003800000 */
[----:B------:R-:W-:Y:S01]  /*00e0*/  HFMA2 R3, -RZ, RZ, 0, 0 ;  /* 0x00000000ff037431 */ /* 0x000fe200000001ff */
[----:B------:R-:W-:Y:S01]  /*00f0*/  MOV R0, 0x0 ;  /* 0x0000000000007802 */ /* 0x000fe20000000f00 */
[----:B------:R-:W0:Y:S03]  /*0100*/  LDCU.64 UR4, c[0x4][0x8] ;  /* 0x01000100ff0477ac */ /* 0x000e260008000a00 */
[----:B------:R1:W2:Y:S01]  /*0110*/  LDC.64 R8, c[0x4][R0] ;  /* 0x0100000000087b82 */ /* 0x0002a20000000a00 */
[----:B------:R1:W-:Y:S01]  /*0120*/  STL.64 [R1], R2 ;  /* 0x0000000201007387 */ /* 0x0003e20000100a00 */
[----:B0-----:R-:W-:Y:S01]  /*0130*/  IMAD.U32 R4, RZ, RZ, UR4 ;  /* 0x00000004ff047e24 */ /* 0x001fe2000f8e00ff */
[----:B-1----:R-:W-:-:S07]  /*0140*/  MOV R5, UR5 ;  /* 0x0000000500057c02 */ /* 0x002fce0008000f00 */
[----:B------:R-:W-:-:S07]  /*0150*/  LEPC R20, `(.L_x_0) ;  /* 0x000000001014794e */ /* 0x000fce0000000000 */
[----:B--2---:R-:W-:Y:S05]  /*0160*/  CALL.ABS.NOINC R8 ;  /* 0x0000000008007343 */ /* 0x004fea0003c00000 */
.L_x_0:
[----:B------:R-:W-:Y:S05]  /*0170*/  EXIT ;  /* 0x000000000000794d */ /* 0x000fea0003800000 */
.L_x_1:
[----:B------:R-:W-:-:S00]  /*0180*/  BRA `(.L_x_1) ;  /* 0xfffffffc00fc7947 */ /* 0x000fc0000383ffff */
[----:B------:R-:W-:-:S00]  /*0190*/  NOP ;  /* 0x0000000000007918 */ /* 0x000fc00000000000 */
        /* <DEDUP_REMOVED lines=14> */
.L_x_2:


//--------------------- .nv.global.init           --------------------------
	.section	.nv.global.init,"aw",@progbits
.nv.global.init:
	.type		$str,@object
	.size		$str,(.L_0 - $str)
$str:
        /*0000*/ 	.byte	0x48, 0x65, 0x6c, 0x6c, 0x6f, 0x20, 0x66, 0x72, 0x6f, 0x6d, 0x20, 0x74, 0x68, 0x72, 0x65, 0x61
        /*0010*/ 	.byte	0x64, 0x20, 0x25, 0x6c, 0x75, 0x21, 0x0a, 0x00
.L_0:


//--------------------- .nv.shared.reserved.0     --------------------------
	.section	.nv.shared.reserved.0,"aw",@nobits
	.weak		__nv_reservedSMEM_offset_0_alias
	.size		__nv_reservedSMEM_offset_0_alias, 0, 64
	.other		__nv_reservedSMEM_offset_0_alias,@"STO_CUDA_RESERVED_SHARED STV_DEFAULT"
__nv_reservedSMEM_offset_0_alias:
	.zero		0
	.zero		64


//--------------------- .nv.constant0._Z6kernelm  --------------------------
	.section	.nv.constant0._Z6kernelm,"a",@progbits
	.sectionflags	@""
	.align	4
.nv.constant0._Z6kernelm:
	.zero		904


//--------------------- SYMBOLS --------------------------

	.type		.nv.reservedSmem.offset0,@object
	.size		.nv.reservedSmem.offset0,0x4
	.type		vprintf,@function
